//
// Generated by NVIDIA NVVM Compiler
//
// Compiler Build ID: CL-36424714
// Cuda compilation tools, release 13.0, V13.0.88
// Based on NVVM 20.0.0
//

.version 9.0
.target sm_100
.address_size 64

	// .globl	_Z24game_of_life_step_kernelPKmPmii

.visible .entry _Z24game_of_life_step_kernelPKmPmii(
	.param .u64 .ptr .align 1 _Z24game_of_life_step_kernelPKmPmii_param_0,
	.param .u64 .ptr .align 1 _Z24game_of_life_step_kernelPKmPmii_param_1,
	.param .u32 _Z24game_of_life_step_kernelPKmPmii_param_2,
	.param .u32 _Z24game_of_life_step_kernelPKmPmii_param_3
)
{
	.reg .pred 	%p<12>;
	.reg .b32 	%r<48>;
	.reg .b64 	%rd<106>;

	ld.param.u64 	%rd33, [_Z24game_of_life_step_kernelPKmPmii_param_0];
	ld.param.u32 	%r4, [_Z24game_of_life_step_kernelPKmPmii_param_2];
	ld.param.u32 	%r5, [_Z24game_of_life_step_kernelPKmPmii_param_3];
	cvta.to.global.u64 	%rd1, %rd33;
	cvt.s64.s32 	%rd2, %r5;
	mul.wide.s32 	%rd3, %r5, %r4;
	mov.u32 	%r6, %ntid.x;
	mov.u32 	%r7, %ctaid.x;
	mul.wide.u32 	%rd34, %r7, %r6;
	mov.u32 	%r8, %tid.x;
	cvt.u64.u32 	%rd35, %r8;
	add.s64 	%rd94, %rd34, %rd35;
	setp.ge.u64 	%p1, %rd94, %rd3;
	@%p1 bra 	$L__BB0_20;
	cvt.u32.u64 	%r9, %rd2;
$L__BB0_2:
	or.b64  	%rd36, %rd94, %rd2;
	and.b64  	%rd37, %rd36, -4294967296;
	setp.ne.s64 	%p2, %rd37, 0;
	@%p2 bra 	$L__BB0_4;
	cvt.u32.u64 	%r10, %rd94;
	div.u32 	%r11, %r10, %r9;
	cvt.u64.u32 	%rd95, %r11;
	bra.uni 	$L__BB0_5;
$L__BB0_4:
	div.u64 	%rd95, %rd94, %rd2;
$L__BB0_5:
	cvt.u32.u64 	%r1, %rd95;
	cvt.u64.u32 	%rd39, %r5;
	cvt.u32.u64 	%r12, %rd39;
	mul.lo.s32 	%r13, %r1, %r12;
	cvt.u32.u64 	%r14, %rd94;
	sub.s32 	%r2, %r14, %r13;
	setp.lt.s32 	%p3, %r2, 1;
	add.s32 	%r3, %r2, 1;
	shl.b64 	%rd40, %rd94, 3;
	add.s64 	%rd9, %rd1, %rd40;
	ld.global.nc.u64 	%rd10, [%rd9];
	mov.b64 	%rd96, 0;
	@%p3 bra 	$L__BB0_7;
	ld.global.nc.u64 	%rd96, [%rd9+-8];
$L__BB0_7:
	setp.ge.s32 	%p4, %r3, %r5;
	mov.b64 	%rd97, 0;
	@%p4 bra 	$L__BB0_9;
	ld.global.nc.u64 	%rd97, [%rd9+8];
$L__BB0_9:
	setp.lt.s32 	%p5, %r1, 1;
	mov.b64 	%rd99, 0;
	mov.u64 	%rd100, %rd99;
	mov.u64 	%rd101, %rd99;
	@%p5 bra 	$L__BB0_14;
	setp.lt.s32 	%p6, %r2, 1;
	sub.s64 	%rd44, %rd94, %rd2;
	shl.b64 	%rd45, %rd44, 3;
	add.s64 	%rd15, %rd1, %rd45;
	ld.global.nc.u64 	%rd100, [%rd15];
	mov.b64 	%rd99, 0;
	@%p6 bra 	$L__BB0_12;
	ld.global.nc.u64 	%rd99, [%rd15+-8];
$L__BB0_12:
	setp.ge.s32 	%p7, %r3, %r5;
	mov.b64 	%rd101, 0;
	@%p7 bra 	$L__BB0_14;
	ld.global.nc.u64 	%rd101, [%rd15+8];
$L__BB0_14:
	add.s32 	%r15, %r1, 1;
	setp.ge.s32 	%p8, %r15, %r4;
	mov.b64 	%rd103, 0;
	mov.u64 	%rd104, %rd103;
	mov.u64 	%rd105, %rd103;
	@%p8 bra 	$L__BB0_19;
	setp.lt.s32 	%p9, %r2, 1;
	shl.b64 	%rd49, %rd2, 3;
	add.s64 	%rd23, %rd9, %rd49;
	ld.global.nc.u64 	%rd104, [%rd23];
	mov.b64 	%rd103, 0;
	@%p9 bra 	$L__BB0_17;
	ld.global.nc.u64 	%rd103, [%rd23+-8];
$L__BB0_17:
	setp.ge.s32 	%p10, %r3, %r5;
	mov.b64 	%rd105, 0;
	@%p10 bra 	$L__BB0_19;
	ld.global.nc.u64 	%rd105, [%rd23+8];
$L__BB0_19:
	ld.param.u64 	%rd93, [_Z24game_of_life_step_kernelPKmPmii_param_1];
	mov.b64 	{%r16, %r17}, %rd99;
	mov.b64 	{%r18, %r19}, %rd100;
	shf.l.wrap.b32 	%r20, %r17, %r18, 1;
	shf.l.wrap.b32 	%r21, %r18, %r19, 1;
	mov.b64 	%rd51, {%r20, %r21};
	mov.b64 	{%r22, %r23}, %rd101;
	shf.l.wrap.b32 	%r24, %r19, %r22, 31;
	shf.l.wrap.b32 	%r25, %r18, %r19, 31;
	mov.b64 	%rd52, {%r25, %r24};
	mov.b64 	{%r26, %r27}, %rd96;
	mov.b64 	{%r28, %r29}, %rd10;
	shf.l.wrap.b32 	%r30, %r27, %r28, 1;
	shf.l.wrap.b32 	%r31, %r28, %r29, 1;
	mov.b64 	%rd53, {%r30, %r31};
	mov.b64 	{%r32, %r33}, %rd97;
	shf.l.wrap.b32 	%r34, %r29, %r32, 31;
	shf.l.wrap.b32 	%r35, %r28, %r29, 31;
	mov.b64 	%rd54, {%r35, %r34};
	mov.b64 	{%r36, %r37}, %rd103;
	mov.b64 	{%r38, %r39}, %rd104;
	shf.l.wrap.b32 	%r40, %r37, %r38, 1;
	shf.l.wrap.b32 	%r41, %r38, %r39, 1;
	mov.b64 	%rd55, {%r40, %r41};
	mov.b64 	{%r42, %r43}, %rd105;
	shf.l.wrap.b32 	%r44, %r39, %r42, 31;
	shf.l.wrap.b32 	%r45, %r38, %r39, 31;
	mov.b64 	%rd56, {%r45, %r44};
	xor.b64  	%rd57, %rd51, %rd100;
	and.b64  	%rd58, %rd51, %rd100;
	xor.b64  	%rd59, %rd57, %rd52;
	and.b64  	%rd60, %rd57, %rd52;
	or.b64  	%rd61, %rd60, %rd58;
	xor.b64  	%rd62, %rd54, %rd53;
	and.b64  	%rd63, %rd54, %rd53;
	xor.b64  	%rd64, %rd55, %rd104;
	and.b64  	%rd65, %rd55, %rd104;
	xor.b64  	%rd66, %rd64, %rd56;
	and.b64  	%rd67, %rd64, %rd56;
	or.b64  	%rd68, %rd67, %rd65;
	xor.b64  	%rd69, %rd59, %rd62;
	and.b64  	%rd70, %rd59, %rd62;
	xor.b64  	%rd71, %rd66, %rd69;
	and.b64  	%rd72, %rd66, %rd69;
	or.b64  	%rd73, %rd72, %rd70;
	xor.b64  	%rd74, %rd61, %rd63;
	and.b64  	%rd75, %rd61, %rd63;
	xor.b64  	%rd76, %rd68, %rd74;
	and.b64  	%rd77, %rd68, %rd74;
	or.b64  	%rd78, %rd77, %rd75;
	xor.b64  	%rd79, %rd73, %rd76;
	and.b64  	%rd80, %rd73, %rd76;
	xor.b64  	%rd81, %rd78, %rd80;
	or.b64  	%rd82, %rd81, %rd71;
	not.b64 	%rd83, %rd82;
	not.b64 	%rd84, %rd81;
	and.b64  	%rd85, %rd71, %rd84;
	and.b64  	%rd86, %rd10, %rd83;
	or.b64  	%rd87, %rd86, %rd85;
	and.b64  	%rd88, %rd87, %rd79;
	cvta.to.global.u64 	%rd89, %rd93;
	shl.b64 	%rd90, %rd94, 3;
	add.s64 	%rd91, %rd89, %rd90;
	st.global.u64 	[%rd91], %rd88;
	mov.u32 	%r47, %nctaid.x;
	mul.wide.u32 	%rd92, %r6, %r47;
	add.s64 	%rd94, %rd94, %rd92;
	setp.lt.u64 	%p11, %rd94, %rd3;
	@%p11 bra 	$L__BB0_2;
$L__BB0_20:
	ret;

}


// ===== COMPILED SASS (sm_100) =====

	.target	sm_100

	.elftype	@"ET_EXEC"


//--------------------- .note.nv.tkinfo           --------------------------
	.section	.note.nv.tkinfo,"",@"SHT_NOTE"
	.sectionflags	@"SHF_NOTE_NV_TKINFO"
	.tkinfo
        /*0018*/ 	.word	0x00000002
        /*0030*/ 	.string	""
        /*0030*/ 	.string	"ptxas"
        /*0030*/ 	.string	"Cuda compilation tools, release 13.0, V13.0.88"
        /*0030*/ 	.string	"Build cuda_13.0.r13.0/compiler.36424714_0"
        /*0030*/ 	.string	"-arch sm_100 -m 64 "



//--------------------- .note.nv.cuinfo           --------------------------
	.section	.note.nv.cuinfo,"",@"SHT_NOTE"
	.sectionflags	@"SHF_NOTE_NV_CUINFO"
        /*0018*/ 	.short	0x0002
        /*001a*/ 	.short	0x0064
        /*001c*/ 	.short	0x0082
	.zero		2


//--------------------- .nv.info                  --------------------------
	.section	.nv.info,"",@"SHT_CUDA_INFO"
	.align	4


	//----- nvinfo : EIATTR_REGCOUNT
	.align		4
        /*0000*/ 	.byte	0x04, 0x2f
        /*0002*/ 	.short	(.L_1 - .L_0)
	.align		4
.L_0:
        /*0004*/ 	.word	index@(_Z24game_of_life_step_kernelPKmPmii)
        /*0008*/ 	.word	0x00000020


	//----- nvinfo : EIATTR_FRAME_SIZE
	.align		4
.L_1:
        /*000c*/ 	.byte	0x04, 0x11
        /*000e*/ 	.short	(.L_3 - .L_2)
	.align		4
.L_2:
        /*0010*/ 	.word	index@($__internal_0_$__cuda_sm20_div_u64)
        /*0014*/ 	.word	0x00000000


	//----- nvinfo : EIATTR_FRAME_SIZE
	.align		4
.L_3:
        /*0018*/ 	.byte	0x04, 0x11
        /*001a*/ 	.short	(.L_5 - .L_4)
	.align		4
.L_4:
        /*001c*/ 	.word	index@(_Z24game_of_life_step_kernelPKmPmii)
        /*0020*/ 	.word	0x00000000


	//----- nvinfo : EIATTR_MIN_STACK_SIZE
	.align		4
.L_5:
        /*0024*/ 	.byte	0x04, 0x12
        /*0026*/ 	.short	(.L_7 - .L_6)
	.align		4
.L_6:
        /*0028*/ 	.word	index@(_Z24game_of_life_step_kernelPKmPmii)
        /*002c*/ 	.word	0x00000000
.L_7:


//--------------------- .nv.compat                --------------------------
	.section	.nv.compat,"",@"SHT_CUDA_COMPAT_INFO"
	.align	4
        /*0000*/ 	.byte	0x02, 0x09, 0x00, 0x00, 0x02, 0x02, 0x01, 0x00, 0x02, 0x05, 0x05, 0x00, 0x03, 0x07, 0x01, 0x01
        /*0010*/ 	.byte	0x02, 0x03, 0x00, 0x00, 0x02, 0x06, 0x01, 0x00, 0x04, 0x0b, 0x08, 0x00, 0x09, 0x00, 0x00, 0x00
        /*0020*/ 	.byte	0x00, 0x00, 0x00, 0x00


//--------------------- .nv.info._Z24game_of_life_step_kernelPKmPmii --------------------------
	.section	.nv.info._Z24game_of_life_step_kernelPKmPmii,"",@"SHT_CUDA_INFO"
	.sectionflags	@""
	.align	4


	//----- nvinfo : EIATTR_CUDA_API_VERSION
	.align		4
        /*0000*/ 	.byte	0x04, 0x37
        /*0002*/ 	.short	(.L_9 - .L_8)
.L_8:
        /*0004*/ 	.word	0x00000082


	//----- nvinfo : EIATTR_KPARAM_INFO
	.align		4
.L_9:
        /*0008*/ 	.byte	0x04, 0x17
        /*000a*/ 	.short	(.L_11 - .L_10)
.L_10:
        /*000c*/ 	.word	0x00000000
        /*0010*/ 	.short	0x0003
        /*0012*/ 	.short	0x0014
        /*0014*/ 	.byte	0x00, 0xf0, 0x11, 0x00


	//----- nvinfo : EIATTR_KPARAM_INFO
	.align		4
.L_11:
        /*0018*/ 	.byte	0x04, 0x17
        /*001a*/ 	.short	(.L_13 - .L_12)
.L_12:
        /*001c*/ 	.word	0x00000000
        /*0020*/ 	.short	0x0002
        /*0022*/ 	.short	0x0010
        /*0024*/ 	.byte	0x00, 0xf0, 0x11, 0x00


	//----- nvinfo : EIATTR_KPARAM_INFO
	.align		4
.L_13:
        /*0028*/ 	.byte	0x04, 0x17
        /*002a*/ 	.short	(.L_15 - .L_14)
.L_14:
        /*002c*/ 	.word	0x00000000
        /*0030*/ 	.short	0x0001
        /*0032*/ 	.short	0x0008
        /*0034*/ 	.byte	0x00, 0xf5, 0x21, 0x00


	//----- nvinfo : EIATTR_KPARAM_INFO
	.align		4
.L_15:
        /*0038*/ 	.byte	0x04, 0x17
        /*003a*/ 	.short	(.L_17 - .L_16)
.L_16:
        /*003c*/ 	.word	0x00000000
        /*0040*/ 	.short	0x0000
        /*0042*/ 	.short	0x0000
        /*0044*/ 	.byte	0x00, 0xf5, 0x21, 0x00


	//----- nvinfo : EIATTR_SPARSE_MMA_MASK
	.align		4
.L_17:
        /*0048*/ 	.byte	0x03, 0x50
        /*004a*/ 	.short	0x0000


	//----- nvinfo : EIATTR_MAXREG_COUNT
	.align		4
        /*004c*/ 	.byte	0x03, 0x1b
        /*004e*/ 	.short	0x00ff


	//----- nvinfo : EIATTR_MERCURY_ISA_VERSION
	.align		4
        /*0050*/ 	.byte	0x03, 0x5f
        /*0052*/ 	.short	0x0101


	//----- nvinfo : EIATTR_VRC_CTA_INIT_COUNT
	.align		4
        /*0054*/ 	.byte	0x02, 0x4a
	.zero		1
	.zero		1


	//----- nvinfo : EIATTR_EXIT_INSTR_OFFSETS
	.align		4
        /*0058*/ 	.byte	0x04, 0x1c
        /*005a*/ 	.short	(.L_19 - .L_18)


	//   ....[0]....
.L_18:
        /*005c*/ 	.word	0x000000a0


	//   ....[1]....
        /*0060*/ 	.word	0x00000910


	//----- nvinfo : EIATTR_CRS_STACK_SIZE
	.align		4
.L_19:
        /*0064*/ 	.byte	0x04, 0x1e
        /*0066*/ 	.short	(.L_21 - .L_20)
.L_20:
        /*0068*/ 	.word	0x00000000


	//----- nvinfo : EIATTR_CBANK_PARAM_SIZE
	.align		4
.L_21:
        /*006c*/ 	.byte	0x03, 0x19
        /*006e*/ 	.short	0x0018


	//----- nvinfo : EIATTR_PARAM_CBANK
	.align		4
        /*0070*/ 	.byte	0x04, 0x0a
        /*0072*/ 	.short	(.L_23 - .L_22)
	.align		4
.L_22:
        /*0074*/ 	.word	index@(.nv.constant0._Z24game_of_life_step_kernelPKmPmii)
        /*0078*/ 	.short	0x0380
        /*007a*/ 	.short	0x0018


	//----- nvinfo : EIATTR_SW_WAR
	.align		4
.L_23:
        /*007c*/ 	.byte	0x04, 0x36
        /*007e*/ 	.short	(.L_25 - .L_24)
.L_24:
        /*0080*/ 	.word	0x00000008
.L_25:


//--------------------- .nv.callgraph             --------------------------
	.section	.nv.callgraph,"",@"SHT_CUDA_CALLGRAPH"
	.align	4
	.sectionentsize	8
	.align		4
        /*0000*/ 	.word	0x00000000
	.align		4
        /*0004*/ 	.word	0xffffffff
	.align		4
        /*0008*/ 	.word	0x00000000
	.align		4
        /*000c*/ 	.word	0xfffffffe
	.align		4
        /*0010*/ 	.word	0x00000000
	.align		4
        /*0014*/ 	.word	0xfffffffd
	.align		4
        /*0018*/ 	.word	0x00000000
	.align		4
        /*001c*/ 	.word	0xfffffffc


//--------------------- .text._Z24game_of_life_step_kernelPKmPmii --------------------------
	.section	.text._Z24game_of_life_step_kernelPKmPmii,"ax",@progbits
	.align	128
        .global         _Z24game_of_life_step_kernelPKmPmii
        .type           _Z24game_of_life_step_kernelPKmPmii,@function
        .size           _Z24game_of_life_step_kernelPKmPmii,(.L_x_9 - _Z24game_of_life_step_kernelPKmPmii)
        .other          _Z24game_of_life_step_kernelPKmPmii,@"STO_CUDA_ENTRY STV_DEFAULT"
_Z24game_of_life_step_kernelPKmPmii:
.text._Z24game_of_life_step_kernelPKmPmii:
[----:B------:R-:W-:Y:S01]  /*0000*/  LDC R1, c[0x0][0x37c] ;  /* 0x0000df00ff017b82 */ /* 0x000fe20000000800 */
[----:B------:R-:W0:Y:S07]  /*0010*/  S2R R13, SR_CTAID.X ;  /* 0x00000000000d7919 */ /* 0x000e2e0000002500 */
[----:B------:R-:W1:Y:S01]  /*0020*/  LDC.64 R10, c[0x0][0x390] ;  /* 0x0000e400ff0a7b82 */ /* 0x000e620000000a00 */
[----:B------:R-:W0:Y:S01]  /*0030*/  LDCU UR4, c[0x0][0x360] ;  /* 0x00006c00ff0477ac */ /* 0x000e220008000800 */
[----:B------:R-:W-:Y:S01]  /*0040*/  IMAD.MOV.U32 R5, RZ, RZ, RZ ;  /* 0x000000ffff057224 */ /* 0x000fe200078e00ff */
[----:B------:R-:W0:Y:S01]  /*0050*/  S2R R4, SR_TID.X ;  /* 0x0000000000047919 */ /* 0x000e220000002100 */
[----:B-1----:R-:W-:-:S04]  /*0060*/  IMAD.WIDE R2, R11, R10, RZ ;  /* 0x0000000a0b027225 */ /* 0x002fc800078e02ff */
[----:B0-----:R-:W-:-:S03]  /*0070*/  IMAD.WIDE.U32 R12, R13, UR4, R4 ;  /* 0x000000040d0c7c25 */ /* 0x001fc6000f8e0004 */
[----:B------:R-:W-:-:S04]  /*0080*/  ISETP.GE.U32.AND P0, PT, R12, R2, PT ;  /* 0x000000020c00720c */ /* 0x000fc80003f06070 */
[----:B------:R-:W-:-:S13]  /*0090*/  ISETP.GE.U32.AND.EX P0, PT, R13, R3, PT, P0 ;  /* 0x000000030d00720c */ /* 0x000fda0003f06100 */
[----:B------:R-:W-:Y:S05]  /*00a0*/  @P0 EXIT ;  /* 0x000000000000094d */ /* 0x000fea0003800000 */
[----:B------:R-:W-:Y:S01]  /*00b0*/  IMAD.MOV.U32 R0, RZ, RZ, R12 ;  /* 0x000000ffff007224 */ /* 0x000fe200078e000c */
[----:B------:R-:W-:Y:S01]  /*00c0*/  SHF.R.S32.HI R11, RZ, 0x1f, R11 ;  /* 0x0000001fff0b7819 */ /* 0x000fe2000001140b */
[----:B------:R-:W0:Y:S01]  /*00d0*/  LDCU.64 UR6, c[0x0][0x358] ;  /* 0x00006b00ff0677ac */ /* 0x000e220008000a00 */
[----:B------:R-:W1:Y:S01]  /*00e0*/  LDCU UR10, c[0x0][0x394] ;  /* 0x00007280ff0a77ac */ /* 0x000e620008000800 */
[----:B------:R-:W2:Y:S01]  /*00f0*/  LDCU UR11, c[0x0][0x390] ;  /* 0x00007200ff0b77ac */ /* 0x000ea20008000800 */
[----:B------:R-:W3:Y:S03]  /*0100*/  LDCU.64 UR8, c[0x0][0x388] ;  /* 0x00007100ff0877ac */ /* 0x000ee60008000a00 */
.L_x_7:
[----:B------:R-:W-:Y:S01]  /*0110*/  LOP3.LUT R4, R13, R11, RZ, 0xfc, !PT ;  /* 0x0000000b0d047212 */ /* 0x000fe200078efcff */
[----:B------:R-:W-:Y:S03]  /*0120*/  BSSY.RECONVERGENT B0, `(.L_x_0) ;  /* 0x0000019000007945 */ /* 0x000fe60003800200 */
[----:B------:R-:W-:-:S13]  /*0130*/  ISETP.NE.U32.AND P0, PT, R4, RZ, PT ;  /* 0x000000ff0400720c */ /* 0x000fda0003f05070 */
[----:B------:R-:W-:Y:S05]  /*0140*/  @P0 BRA `(.L_x_1) ;  /* 0x00000000004c0947 */ /* 0x000fea0003800000 */
[----:B-1----:R-:W1:Y:S01]  /*0150*/  I2F.U32.RP R6, UR10 ;  /* 0x0000000a00067d06 */ /* 0x002e620008209000 */
[----:B------:R-:W-:-:S07]  /*0160*/  ISETP.NE.U32.AND P2, PT, RZ, UR10, PT ;  /* 0x0000000aff007c0c */ /* 0x000fce000bf45070 */
[----:B-1----:R-:W1:Y:S02]  /*0170*/  MUFU.RCP R6, R6 ;  /* 0x0000000600067308 */ /* 0x002e640000001000 */
[----:B-1----:R-:W-:-:S06]  /*0180*/  VIADD R4, R6, 0xffffffe ;  /* 0x0ffffffe06047836 */ /* 0x002fcc0000000000 */
[----:B------:R1:W4:Y:S02]  /*0190*/  F2I.FTZ.U32.TRUNC.NTZ R5, R4 ;  /* 0x0000000400057305 */ /* 0x000324000021f000 */
[----:B-1----:R-:W-:Y:S02]  /*01a0*/  IMAD.MOV.U32 R4, RZ, RZ, RZ ;  /* 0x000000ffff047224 */ /* 0x002fe400078e00ff */
[----:B----4-:R-:W-:-:S04]  /*01b0*/  IMAD.MOV R7, RZ, RZ, -R5 ;  /* 0x000000ffff077224 */ /* 0x010fc800078e0a05 */
[----:B------:R-:W-:-:S04]  /*01c0*/  IMAD R7, R7, UR10, RZ ;  /* 0x0000000a07077c24 */ /* 0x000fc8000f8e02ff */
[----:B------:R-:W-:-:S06]  /*01d0*/  IMAD.HI.U32 R5, R5, R7, R4 ;  /* 0x0000000705057227 */ /* 0x000fcc00078e0004 */
[----:B------:R-:W-:-:S04]  /*01e0*/  IMAD.HI.U32 R5, R5, R0, RZ ;  /* 0x0000000005057227 */ /* 0x000fc800078e00ff */
[----:B------:R-:W-:-:S04]  /*01f0*/  IMAD.MOV R7, RZ, RZ, -R5 ;  /* 0x000000ffff077224 */ /* 0x000fc800078e0a05 */
[----:B------:R-:W-:-:S05]  /*0200*/  IMAD R7, R7, UR10, R0 ;  /* 0x0000000a07077c24 */ /* 0x000fca000f8e0200 */
[----:B------:R-:W-:-:S13]  /*0210*/  ISETP.GE.U32.AND P0, PT, R7, UR10, PT ;  /* 0x0000000a07007c0c */ /* 0x000fda000bf06070 */
[----:B------:R-:W-:Y:S02]  /*0220*/  @P0 VIADD R7, R7, -UR10 ;  /* 0x8000000a07070c36 */ /* 0x000fe40008000000 */
[----:B------:R-:W-:-:S03]  /*0230*/  @P0 VIADD R5, R5, 0x1 ;  /* 0x0000000105050836 */ /* 0x000fc60000000000 */
[----:B------:R-:W-:-:S13]  /*0240*/  ISETP.GE.U32.AND P1, PT, R7, UR10, PT ;  /* 0x0000000a07007c0c */ /* 0x000fda000bf26070 */
[----:B------:R-:W-:Y:S01]  /*0250*/  @P1 VIADD R5, R5, 0x1 ;  /* 0x0000000105051836 */ /* 0x000fe20000000000 */
[----:B------:R-:W-:Y:S01]  /*0260*/  @!P2 LOP3.LUT R5, RZ, UR10, RZ, 0x33, !PT ;  /* 0x0000000aff05ac12 */ /* 0x000fe2000f8e33ff */
[----:B------:R-:W-:Y:S06]  /*0270*/  BRA `(.L_x_2) ;  /* 0x00000000000c7947 */ /* 0x000fec0003800000 */
.L_x_1:
[----:B------:R-:W-:-:S07]  /*0280*/  MOV R4, 0x2a0 ;  /* 0x000002a000047802 */ /* 0x000fce0000000f00 */
[----:B0123--:R-:W-:Y:S05]  /*0290*/  CALL.REL.NOINC `($__internal_0_$__cuda_sm20_div_u64) ;  /* 0x0000000400a07944 */ /* 0x00ffea0003c00000 */
[----:B------:R-:W-:-:S07]  /*02a0*/  IMAD.MOV.U32 R5, RZ, RZ, R6 ;  /* 0x000000ffff057224 */ /* 0x000fce00078e0006 */
.L_x_2:
[----:B0-23--:R-:W-:Y:S05]  /*02b0*/  BSYNC.RECONVERGENT B0 ;  /* 0x0000000000007941 */ /* 0x00dfea0003800200 */
.L_x_0:
[----:B------:R-:W0:Y:S01]  /*02c0*/  LDC R23, c[0x0][0x394] ;  /* 0x0000e500ff177b82 */ /* 0x000e220000000800 */
[----:B------:R-:W-:Y:S02]  /*02d0*/  IMAD.MOV R4, RZ, RZ, -R5 ;  /* 0x000000ffff047224 */ /* 0x000fe400078e0a05 */
[----:B------:R-:W-:Y:S02]  /*02e0*/  IMAD.MOV.U32 R19, RZ, RZ, RZ ;  /* 0x000000ffff137224 */ /* 0x000fe400078e00ff */
[----:B------:R-:W-:-:S03]  /*02f0*/  IMAD.MOV.U32 R15, RZ, RZ, RZ ;  /* 0x000000ffff0f7224 */ /* 0x000fc600078e00ff */
[----:B------:R-:W1:Y:S01]  /*0300*/  LDC.64 R8, c[0x0][0x380] ;  /* 0x0000e000ff087b82 */ /* 0x000e620000000a00 */
[----:B0-----:R-:W-:-:S04]  /*0310*/  IMAD R4, R23, R4, R0 ;  /* 0x0000000417047224 */ /* 0x001fc800078e0200 */
[C---:B------:R-:W-:Y:S01]  /*0320*/  VIADD R6, R4.reuse, 0x1 ;  /* 0x0000000104067836 */ /* 0x040fe20000000000 */
[----:B------:R-:W-:Y:S02]  /*0330*/  ISETP.GE.AND P0, PT, R4, 0x1, PT ;  /* 0x000000010400780c */ /* 0x000fe40003f06270 */
[----:B-1----:R-:W-:Y:S02]  /*0340*/  LEA R16, P2, R0, R8, 0x3 ;  /* 0x0000000800107211 */ /* 0x002fe400078418ff */
[----:B------:R-:W-:Y:S02]  /*0350*/  ISETP.GE.AND P1, PT, R6, R23, PT ;  /* 0x000000170600720c */ /* 0x000fe40003f26270 */
[----:B------:R-:W-:-:S05]  /*0360*/  LEA.HI.X R17, R0, R9, R13, 0x3, P2 ;  /* 0x0000000900117211 */ /* 0x000fca00010f1c0d */
[----:B------:R0:W5:Y:S04]  /*0370*/  LDG.E.64.CONSTANT R6, desc[UR6][R16.64] ;  /* 0x0000000610067981 */ /* 0x000168000c1e9b00 */
[----:B------:R0:W5:Y:S04]  /*0380*/  @P0 LDG.E.CONSTANT R19, desc[UR6][R16.64+-0x4] ;  /* 0xfffffc0610130981 */ /* 0x000168000c1e9900 */
[----:B------:R0:W5:Y:S01]  /*0390*/  @!P1 LDG.E.CONSTANT R15, desc[UR6][R16.64+0x8] ;  /* 0x00000806100f9981 */ /* 0x000162000c1e9900 */
[C---:B------:R-:W-:Y:S01]  /*03a0*/  ISETP.GE.AND P3, PT, R5.reuse, 0x1, PT ;  /* 0x000000010500780c */ /* 0x040fe20003f66270 */
[----:B------:R-:W-:Y:S01]  /*03b0*/  VIADD R4, R5, 0x1 ;  /* 0x0000000105047836 */ /* 0x000fe20000000000 */
[----:B------:R-:W-:Y:S01]  /*03c0*/  BSSY.RECONVERGENT B0, `(.L_x_3) ;  /* 0x000000f000007945 */ /* 0x000fe20003800200 */
[----:B------:R-:W-:-:S02]  /*03d0*/  IMAD.MOV.U32 R25, RZ, RZ, RZ ;  /* 0x000000ffff197224 */ /* 0x000fc400078e00ff */
[----:B------:R-:W-:Y:S01]  /*03e0*/  IMAD.MOV.U32 R27, RZ, RZ, RZ ;  /* 0x000000ffff1b7224 */ /* 0x000fe200078e00ff */
[----:B------:R-:W-:Y:S02]  /*03f0*/  ISETP.GE.AND P2, PT, R4, UR11, PT ;  /* 0x0000000b04007c0c */ /* 0x000fe4000bf46270 */
[----:B------:R-:W-:-:S05]  /*0400*/  CS2R R4, SRZ ;  /* 0x0000000000047805 */ /* 0x000fca000001ff00 */
[----:B0-----:R-:W-:Y:S06]  /*0410*/  @!P3 BRA `(.L_x_4) ;  /* 0x000000000024b947 */ /* 0x001fec0003800000 */
[----:B------:R-:W-:Y:S01]  /*0420*/  IADD3 R4, P3, PT, R0, -R23, RZ ;  /* 0x8000001700047210 */ /* 0x000fe20007f7e0ff */
[----:B------:R-:W-:Y:S02]  /*0430*/  IMAD.MOV.U32 R25, RZ, RZ, RZ ;  /* 0x000000ffff197224 */ /* 0x000fe400078e00ff */
[----:B------:R-:W-:Y:S01]  /*0440*/  IMAD.MOV.U32 R27, RZ, RZ, RZ ;  /* 0x000000ffff1b7224 */ /* 0x000fe200078e00ff */
[----:B------:R-:W-:Y:S01]  /*0450*/  LEA R8, P4, R4, R8, 0x3 ;  /* 0x0000000804087211 */ /* 0x000fe200078818ff */
[----:B------:R-:W-:-:S05]  /*0460*/  IMAD.X R5, R13, 0x1, ~R11, P3 ;  /* 0x000000010d057824 */ /* 0x000fca00018e0e0b */
[----:B------:R-:W-:-:S05]  /*0470*/  LEA.HI.X R9, R4, R9, R5, 0x3, P4 ;  /* 0x0000000904097211 */ /* 0x000fca00020f1c05 */
[----:B------:R0:W5:Y:S04]  /*0480*/  @P0 LDG.E.CONSTANT R25, desc[UR6][R8.64+-0x4] ;  /* 0xfffffc0608190981 */ /* 0x000168000c1e9900 */
[----:B------:R0:W5:Y:S04]  /*0490*/  @!P1 LDG.E.CONSTANT R27, desc[UR6][R8.64+0x8] ;  /* 0x00000806081b9981 */ /* 0x000168000c1e9900 */
[----:B------:R0:W5:Y:S02]  /*04a0*/  LDG.E.64.CONSTANT R4, desc[UR6][R8.64] ;  /* 0x0000000608047981 */ /* 0x000164000c1e9b00 */
.L_x_4:
[----:B------:R-:W-:Y:S05]  /*04b0*/  BSYNC.RECONVERGENT B0 ;  /* 0x0000000000007941 */ /* 0x000fea0003800200 */
.L_x_3:
[----:B------:R-:W-:Y:S01]  /*04c0*/  BSSY.RECONVERGENT B0, `(.L_x_5) ;  /* 0x000000c000007945 */ /* 0x000fe20003800200 */
[----:B------:R-:W-:Y:S01]  /*04d0*/  IMAD.MOV.U32 R29, RZ, RZ, RZ ;  /* 0x000000ffff1d7224 */ /* 0x000fe200078e00ff */
[----:B0-----:R-:W-:Y:S01]  /*04e0*/  CS2R R8, SRZ ;  /* 0x0000000000087805 */ /* 0x001fe2000001ff00 */
[----:B------:R-:W-:Y:S01]  /*04f0*/  IMAD.MOV.U32 R21, RZ, RZ, RZ ;  /* 0x000000ffff157224 */ /* 0x000fe200078e00ff */
[----:B------:R-:W-:Y:S06]  /*0500*/  @P2 BRA `(.L_x_6) ;  /* 0x00000000001c2947 */ /* 0x000fec0003800000 */
[C---:B------:R-:W-:Y:S01]  /*0510*/  LEA R16, P2, R23.reuse, R16, 0x3 ;  /* 0x0000001017107211 */ /* 0x040fe200078418ff */
[----:B------:R-:W-:Y:S02]  /*0520*/  IMAD.MOV.U32 R29, RZ, RZ, RZ ;  /* 0x000000ffff1d7224 */ /* 0x000fe400078e00ff */
[----:B------:R-:W-:Y:S01]  /*0530*/  IMAD.MOV.U32 R21, RZ, RZ, RZ ;  /* 0x000000ffff157224 */ /* 0x000fe200078e00ff */
[----:B------:R-:W-:-:S05]  /*0540*/  LEA.HI.X R17, R23, R17, R11, 0x3, P2 ;  /* 0x0000001117117211 */ /* 0x000fca00010f1c0b */
[----:B------:R0:W5:Y:S04]  /*0550*/  @P0 LDG.E.CONSTANT R29, desc[UR6][R16.64+-0x4] ;  /* 0xfffffc06101d0981 */ /* 0x000168000c1e9900 */
[----:B------:R0:W5:Y:S04]  /*0560*/  @!P1 LDG.E.CONSTANT R21, desc[UR6][R16.64+0x8] ;  /* 0x0000080610159981 */ /* 0x000168000c1e9900 */
[----:B------:R0:W5:Y:S02]  /*0570*/  LDG.E.64.CONSTANT R8, desc[UR6][R16.64] ;  /* 0x0000000610087981 */ /* 0x000164000c1e9b00 */
.L_x_6:
[----:B------:R-:W-:Y:S05]  /*0580*/  BSYNC.RECONVERGENT B0 ;  /* 0x0000000000007941 */ /* 0x000fea0003800200 */
.L_x_5:
[--C-:B-----5:R-:W-:Y:S02]  /*0590*/  SHF.L.W.U32.HI R25, R25, 0x1, R4.reuse ;  /* 0x0000000119197819 */ /* 0x120fe40000010e04 */
[C---:B------:R-:W-:Y:S02]  /*05a0*/  SHF.L.W.U32.HI R12, R4.reuse, 0x1f, R5 ;  /* 0x0000001f040c7819 */ /* 0x040fe40000010e05 */
[----:B------:R-:W-:Y:S02]  /*05b0*/  SHF.L.W.U32.HI R27, R5, 0x1f, R27 ;  /* 0x0000001f051b7819 */ /* 0x000fe40000010e1b */
[----:B0-----:R-:W-:Y:S02]  /*05c0*/  SHF.L.W.U32.HI R17, R4, 0x1, R5 ;  /* 0x0000000104117819 */ /* 0x001fe40000010e05 */
[----:B------:R-:W-:Y:S02]  /*05d0*/  LOP3.LUT R10, R12, R25, R4, 0x96, !PT ;  /* 0x000000190c0a7212 */ /* 0x000fe400078e9604 */
[----:B------:R-:W-:-:S02]  /*05e0*/  LOP3.LUT R12, R25, R4, R12, 0xe8, !PT ;  /* 0x00000004190c7212 */ /* 0x000fc400078ee80c */
[----:B------:R-:W-:Y:S02]  /*05f0*/  SHF.L.W.U32.HI R29, R29, 0x1, R8 ;  /* 0x000000011d1d7819 */ /* 0x000fe40000010e08 */
[C---:B------:R-:W-:Y:S02]  /*0600*/  SHF.L.W.U32.HI R16, R8.reuse, 0x1f, R9 ;  /* 0x0000001f08107819 */ /* 0x040fe40000010e09 */
[----:B------:R-:W-:Y:S02]  /*0610*/  LOP3.LUT R4, R27, R17, R5, 0x96, !PT ;  /* 0x000000111b047212 */ /* 0x000fe400078e9605 */
[----:B------:R-:W-:Y:S02]  /*0620*/  LOP3.LUT R5, R17, R5, R27, 0xe8, !PT ;  /* 0x0000000511057212 */ /* 0x000fe400078ee81b */
[----:B------:R-:W-:Y:S02]  /*0630*/  SHF.L.W.U32.HI R21, R9, 0x1f, R21 ;  /* 0x0000001f09157819 */ /* 0x000fe40000010e15 */
[----:B------:R-:W-:-:S02]  /*0640*/  SHF.L.W.U32.HI R17, R8, 0x1, R9 ;  /* 0x0000000108117819 */ /* 0x000fc40000010e09 */
[----:B------:R-:W-:Y:S02]  /*0650*/  LOP3.LUT R14, R16, R29, R8, 0x96, !PT ;  /* 0x0000001d100e7212 */ /* 0x000fe400078e9608 */
[----:B------:R-:W-:Y:S02]  /*0660*/  LOP3.LUT R8, R29, R8, R16, 0xe8, !PT ;  /* 0x000000081d087212 */ /* 0x000fe400078ee810 */
[----:B------:R-:W-:Y:S02]  /*0670*/  SHF.L.W.U32.HI R19, R19, 0x1, R6 ;  /* 0x0000000113137819 */ /* 0x000fe40000010e06 */
[----:B------:R-:W-:Y:S02]  /*0680*/  SHF.L.W.U32.HI R20, R6, 0x1f, R7 ;  /* 0x0000001f06147819 */ /* 0x000fe40000010e07 */
[----:B------:R-:W-:Y:S02]  /*0690*/  LOP3.LUT R16, R21, R17, R9, 0x96, !PT ;  /* 0x0000001115107212 */ /* 0x000fe400078e9609 */
[----:B------:R-:W-:-:S02]  /*06a0*/  LOP3.LUT R17, R17, R9, R21, 0xe8, !PT ;  /* 0x0000000911117212 */ /* 0x000fc400078ee815 */
[----:B------:R-:W-:Y:S02]  /*06b0*/  SHF.L.W.U32.HI R21, R7, 0x1f, R15 ;  /* 0x0000001f07157819 */ /* 0x000fe40000010e0f */
[----:B------:R-:W-:Y:S02]  /*06c0*/  SHF.L.W.U32.HI R18, R6, 0x1, R7 ;  /* 0x0000000106127819 */ /* 0x000fe40000010e07 */
[CCC-:B------:R-:W-:Y:S02]  /*06d0*/  LOP3.LUT R15, R10.reuse, R20.reuse, R19.reuse, 0x96, !PT ;  /* 0x000000140a0f7212 */ /* 0x1c0fe400078e9613 */
[-CC-:B------:R-:W-:Y:S02]  /*06e0*/  LOP3.LUT R10, R10, R20.reuse, R19.reuse, 0x60, !PT ;  /* 0x000000140a0a7212 */ /* 0x180fe400078e6013 */
[CCC-:B------:R-:W-:Y:S02]  /*06f0*/  LOP3.LUT R9, R12.reuse, R20.reuse, R19.reuse, 0x78, !PT ;  /* 0x000000140c097212 */ /* 0x1c0fe400078e7813 */
[----:B------:R-:W-:-:S02]  /*0700*/  LOP3.LUT R20, R12, R20, R19, 0x80, !PT ;  /* 0x000000140c147212 */ /* 0x000fc400078e8013 */
[CCC-:B------:R-:W-:Y:S02]  /*0710*/  LOP3.LUT R19, R4.reuse, R21.reuse, R18.reuse, 0x96, !PT ;  /* 0x0000001504137212 */ /* 0x1c0fe400078e9612 */
[-CC-:B------:R-:W-:Y:S02]  /*0720*/  LOP3.LUT R22, R4, R21.reuse, R18.reuse, 0x60, !PT ;  /* 0x0000001504167212 */ /* 0x180fe400078e6012 */
[----:B------:R-:W0:Y:S01]  /*0730*/  LDC R4, c[0x0][0x370] ;  /* 0x0000dc00ff047b82 */ /* 0x000e220000000800 */
[CCC-:B------:R-:W-:Y:S02]  /*0740*/  LOP3.LUT R12, R5.reuse, R21.reuse, R18.reuse, 0x78, !PT ;  /* 0x00000015050c7212 */ /* 0x1c0fe400078e7812 */
[----:B------:R-:W-:Y:S02]  /*0750*/  LOP3.LUT R10, R10, R14, R15, 0xf8, !PT ;  /* 0x0000000e0a0a7212 */ /* 0x000fe400078ef80f */
[----:B------:R-:W-:Y:S02]  /*0760*/  LOP3.LUT R21, R5, R21, R18, 0x80, !PT ;  /* 0x0000001505157212 */ /* 0x000fe400078e8012 */
[----:B------:R-:W-:-:S02]  /*0770*/  LOP3.LUT R22, R22, R16, R19, 0xf8, !PT ;  /* 0x0000001016167212 */ /* 0x000fc400078ef813 */
[-CC-:B------:R-:W-:Y:S02]  /*0780*/  LOP3.LUT R5, R20, R8.reuse, R9.reuse, 0xf8, !PT ;  /* 0x0000000814057212 */ /* 0x180fe400078ef809 */
[----:B------:R-:W-:Y:S02]  /*0790*/  LOP3.LUT R18, R10, R8, R9, 0x60, !PT ;  /* 0x000000080a127212 */ /* 0x000fe400078e6009 */
[-CC-:B------:R-:W-:Y:S02]  /*07a0*/  LOP3.LUT R21, R21, R17.reuse, R12.reuse, 0xf8, !PT ;  /* 0x0000001115157212 */ /* 0x180fe400078ef80c */
[----:B------:R-:W-:Y:S02]  /*07b0*/  LOP3.LUT R20, R22, R17, R12, 0x60, !PT ;  /* 0x0000001116147212 */ /* 0x000fe400078e600c */
[----:B------:R-:W-:Y:S02]  /*07c0*/  LOP3.LUT R18, R5, R18, RZ, 0x3c, !PT ;  /* 0x0000001205127212 */ /* 0x000fe400078e3cff */
[----:B------:R-:W-:-:S02]  /*07d0*/  LOP3.LUT R20, R21, R20, RZ, 0x3c, !PT ;  /* 0x0000001415147212 */ /* 0x000fc400078e3cff */
[----:B------:R-:W-:Y:S02]  /*07e0*/  LOP3.LUT R22, R22, R17, R12, 0x96, !PT ;  /* 0x0000001116167212 */ /* 0x000fe400078e960c */
[CCC-:B------:R-:W-:Y:S02]  /*07f0*/  LOP3.LUT R5, R18.reuse, R14.reuse, R15.reuse, 0xf6, !PT ;  /* 0x0000000e12057212 */ /* 0x1c0fe400078ef60f */
[----:B------:R-:W-:Y:S02]  /*0800*/  LOP3.LUT R15, R18, R14, R15, 0x6, !PT ;  /* 0x0000000e120f7212 */ /* 0x000fe400078e060f */
[CCC-:B------:R-:W-:Y:S02]  /*0810*/  LOP3.LUT R12, R20.reuse, R16.reuse, R19.reuse, 0xf6, !PT ;  /* 0x00000010140c7212 */ /* 0x1c0fe400078ef613 */
[----:B------:R-:W-:Y:S02]  /*0820*/  LOP3.LUT R19, R20, R16, R19, 0x6, !PT ;  /* 0x0000001014137212 */ /* 0x000fe400078e0613 */
[----:B------:R-:W-:-:S02]  /*0830*/  LOP3.LUT R9, R10, R8, R9, 0x96, !PT ;  /* 0x000000080a097212 */ /* 0x000fc400078e9609 */
[----:B------:R-:W-:Y:S02]  /*0840*/  LOP3.LUT R6, R15, R6, R5, 0xf4, !PT ;  /* 0x000000060f067212 */ /* 0x000fe400078ef405 */
[----:B------:R-:W-:Y:S02]  /*0850*/  LEA R8, P0, R0, UR8, 0x3 ;  /* 0x0000000800087c11 */ /* 0x000fe4000f8018ff */
[----:B------:R-:W-:Y:S01]  /*0860*/  LOP3.LUT R7, R19, R7, R12, 0xf4, !PT ;  /* 0x0000000713077212 */ /* 0x000fe200078ef40c */
[----:B------:R-:W-:Y:S01]  /*0870*/  IMAD.MOV.U32 R12, RZ, RZ, R0 ;  /* 0x000000ffff0c7224 */ /* 0x000fe200078e0000 */
[----:B------:R-:W-:Y:S02]  /*0880*/  LOP3.LUT R6, R6, R9, RZ, 0xc0, !PT ;  /* 0x0000000906067212 */ /* 0x000fe400078ec0ff */
[--C-:B------:R-:W-:Y:S01]  /*0890*/  LEA.HI.X R9, R0, UR9, R13.reuse, 0x3, P0 ;  /* 0x0000000900097c11 */ /* 0x100fe200080f1c0d */
[----:B0-----:R-:W-:Y:S01]  /*08a0*/  IMAD.WIDE.U32 R12, R4, UR4, R12 ;  /* 0x00000004040c7c25 */ /* 0x001fe2000f8e000c */
[----:B------:R-:W-:-:S03]  /*08b0*/  LOP3.LUT R7, R7, R22, RZ, 0xc0, !PT ;  /* 0x0000001607077212 */ /* 0x000fc600078ec0ff */
[----:B------:R-:W-:Y:S01]  /*08c0*/  IMAD.MOV.U32 R0, RZ, RZ, R12 ;  /* 0x000000ffff007224 */ /* 0x000fe200078e000c */
[----:B------:R-:W-:Y:S01]  /*08d0*/  ISETP.GE.U32.AND P0, PT, R12, R2, PT ;  /* 0x000000020c00720c */ /* 0x000fe20003f06070 */
[----:B------:R4:W-:Y:S03]  /*08e0*/  STG.E.64 desc[UR6][R8.64], R6 ;  /* 0x0000000608007986 */ /* 0x0009e6000c101b06 */
[----:B------:R-:W-:-:S13]  /*08f0*/  ISETP.GE.U32.AND.EX P0, PT, R13, R3, PT, P0 ;  /* 0x000000030d00720c */ /* 0x000fda0003f06100 */
[----:B----4-:R-:W-:Y:S05]  /*0900*/  @!P0 BRA `(.L_x_7) ;  /* 0xfffffff800008947 */ /* 0x010fea000383ffff */
[----:B------:R-:W-:Y:S05]  /*0910*/  EXIT ;  /* 0x000000000000794d */ /* 0x000fea0003800000 */
        .weak           $__internal_0_$__cuda_sm20_div_u64
        .type           $__internal_0_$__cuda_sm20_div_u64,@function
        .size           $__internal_0_$__cuda_sm20_div_u64,(.L_x_9 - $__internal_0_$__cuda_sm20_div_u64)
$__internal_0_$__cuda_sm20_div_u64:
[----:B------:R-:W0:Y:S02]  /*0920*/  LDCU UR5, c[0x0][0x394] ;  /* 0x00007280ff0577ac */ /* 0x000e240008000800 */
[----:B0-----:R-:W-:-:S04]  /*0930*/  IMAD.U32 R10, RZ, RZ, UR5 ;  /* 0x00000005ff0a7e24 */ /* 0x001fc8000f8e00ff */
[----:B------:R-:W0:Y:S08]  /*0940*/  I2F.U64.RP R5, R10 ;  /* 0x0000000a00057312 */ /* 0x000e300000309000 */
[----:B0-----:R-:W0:Y:S02]  /*0950*/  MUFU.RCP R5, R5 ;  /* 0x0000000500057308 */ /* 0x001e240000001000 */
[----:B0-----:R-:W-:-:S06]  /*0960*/  VIADD R6, R5, 0x1ffffffe ;  /* 0x1ffffffe05067836 */ /* 0x001fcc0000000000 */
[----:B------:R-:W0:Y:S02]  /*0970*/  F2I.U64.TRUNC R6, R6 ;  /* 0x0000000600067311 */ /* 0x000e24000020d800 */
[----:B0-----:R-:W-:-:S04]  /*0980*/  IMAD.WIDE.U32 R8, R6, UR5, RZ ;  /* 0x0000000506087c25 */ /* 0x001fc8000f8e00ff */
[----:B------:R-:W-:Y:S01]  /*0990*/  IMAD R9, R6, R11, R9 ;  /* 0x0000000b06097224 */ /* 0x000fe200078e0209 */
[----:B------:R-:W-:-:S03]  /*09a0*/  IADD3 R15, P0, PT, RZ, -R8, RZ ;  /* 0x80000008ff0f7210 */ /* 0x000fc60007f1e0ff */
[----:B------:R-:W-:Y:S02]  /*09b0*/  IMAD R9, R7, UR5, R9 ;  /* 0x0000000507097c24 */ /* 0x000fe4000f8e0209 */
[----:B------:R-:W-:-:S04]  /*09c0*/  IMAD.HI.U32 R8, R6, R15, RZ ;  /* 0x0000000f06087227 */ /* 0x000fc800078e00ff */
[----:B------:R-:W-:Y:S02]  /*09d0*/  IMAD.X R17, RZ, RZ, ~R9, P0 ;  /* 0x000000ffff117224 */ /* 0x000fe400000e0e09 */
[----:B------:R-:W-:Y:S02]  /*09e0*/  IMAD.MOV.U32 R9, RZ, RZ, R6 ;  /* 0x000000ffff097224 */ /* 0x000fe400078e0006 */
[-C--:B------:R-:W-:Y:S02]  /*09f0*/  IMAD R19, R7, R17.reuse, RZ ;  /* 0x0000001107137224 */ /* 0x080fe400078e02ff */
[----:B------:R-:W-:-:S04]  /*0a00*/  IMAD.WIDE.U32 R8, P0, R6, R17, R8 ;  /* 0x0000001106087225 */ /* 0x000fc80007800008 */
[----:B------:R-:W-:-:S04]  /*0a10*/  IMAD.HI.U32 R5, R7, R17, RZ ;  /* 0x0000001107057227 */ /* 0x000fc800078e00ff */
[----:B------:R-:W-:-:S04]  /*0a20*/  IMAD.HI.U32 R8, P1, R7, R15, R8 ;  /* 0x0000000f07087227 */ /* 0x000fc80007820008 */
[----:B------:R-:W-:Y:S01]  /*0a30*/  IMAD.X R5, R5, 0x1, R7, P0 ;  /* 0x0000000105057824 */ /* 0x000fe200000e0607 */
[----:B------:R-:W-:-:S04]  /*0a40*/  IADD3 R9, P2, PT, R19, R8, RZ ;  /* 0x0000000813097210 */ /* 0x000fc80007f5e0ff */
[----:B------:R-:W-:Y:S01]  /*0a50*/  IADD3.X R5, PT, PT, RZ, RZ, R5, P2, P1 ;  /* 0x000000ffff057210 */ /* 0x000fe200017e2405 */
[----:B------:R-:W-:-:S04]  /*0a60*/  IMAD.WIDE.U32 R6, R9, UR5, RZ ;  /* 0x0000000509067c25 */ /* 0x000fc8000f8e00ff */
[----:B------:R-:W-:Y:S01]  /*0a70*/  IMAD R8, R9, R11, R7 ;  /* 0x0000000b09087224 */ /* 0x000fe200078e0207 */
[----:B------:R-:W-:-:S03]  /*0a80*/  IADD3 R7, P0, PT, RZ, -R6, RZ ;  /* 0x80000006ff077210 */ /* 0x000fc60007f1e0ff */
[----:B------:R-:W-:Y:S02]  /*0a90*/  IMAD R6, R5, UR5, R8 ;  /* 0x0000000505067c24 */ /* 0x000fe4000f8e0208 */
[----:B------:R-:W-:-:S04]  /*0aa0*/  IMAD.HI.U32 R8, R9, R7, RZ ;  /* 0x0000000709087227 */ /* 0x000fc800078e00ff */
[----:B------:R-:W-:-:S04]  /*0ab0*/  IMAD.X R6, RZ, RZ, ~R6, P0 ;  /* 0x000000ffff067224 */ /* 0x000fc800000e0e06 */
[----:B------:R-:W-:-:S04]  /*0ac0*/  IMAD.WIDE.U32 R8, P0, R9, R6, R8 ;  /* 0x0000000609087225 */ /* 0x000fc80007800008 */
[C---:B------:R-:W-:Y:S02]  /*0ad0*/  IMAD R10, R5.reuse, R6, RZ ;  /* 0x00000006050a7224 */ /* 0x040fe400078e02ff */
[----:B------:R-:W-:-:S04]  /*0ae0*/  IMAD.HI.U32 R9, P1, R5, R7, R8 ;  /* 0x0000000705097227 */ /* 0x000fc80007820008 */
[----:B------:R-:W-:Y:S01]  /*0af0*/  IMAD.HI.U32 R6, R5, R6, RZ ;  /* 0x0000000605067227 */ /* 0x000fe200078e00ff */
[----:B------:R-:W-:-:S03]  /*0b00*/  IADD3 R9, P2, PT, R10, R9, RZ ;  /* 0x000000090a097210 */ /* 0x000fc60007f5e0ff */
[----:B------:R-:W-:Y:S02]  /*0b10*/  IMAD.X R5, R6, 0x1, R5, P0 ;  /* 0x0000000106057824 */ /* 0x000fe400000e0605 */
[----:B------:R-:W-:-:S03]  /*0b20*/  IMAD.HI.U32 R6, R9, R0, RZ ;  /* 0x0000000009067227 */ /* 0x000fc600078e00ff */
[----:B------:R-:W-:Y:S01]  /*0b30*/  IADD3.X R5, PT, PT, RZ, RZ, R5, P2, P1 ;  /* 0x000000ffff057210 */ /* 0x000fe200017e2405 */
[----:B------:R-:W-:Y:S02]  /*0b40*/  IMAD.MOV.U32 R7, RZ, RZ, RZ ;  /* 0x000000ffff077224 */ /* 0x000fe400078e00ff */
[----:B------:R-:W-:-:S04]  /*0b50*/  IMAD.WIDE.U32 R6, R9, R13, R6 ;  /* 0x0000000d09067225 */ /* 0x000fc800078e0006 */
[C---:B------:R-:W-:Y:S02]  /*0b60*/  IMAD R9, R5.reuse, R13, RZ ;  /* 0x0000000d05097224 */ /* 0x040fe400078e02ff */
[----:B------:R-:W-:-:S04]  /*0b70*/  IMAD.HI.U32 R6, P0, R5, R0, R6 ;  /* 0x0000000005067227 */ /* 0x000fc80007800006 */
[----:B------:R-:W-:Y:S01]  /*0b80*/  IMAD.HI.U32 R5, R5, R13, RZ ;  /* 0x0000000d05057227 */ /* 0x000fe200078e00ff */
[----:B------:R-:W-:-:S03]  /*0b90*/  IADD3 R8, P1, PT, R9, R6, RZ ;  /* 0x0000000609087210 */ /* 0x000fc60007f3e0ff */
[----:B------:R-:W-:Y:S02]  /*0ba0*/  IMAD.X R5, RZ, RZ, R5, P0 ;  /* 0x000000ffff057224 */ /* 0x000fe400000e0605 */
[----:B------:R-:W-:-:S04]  /*0bb0*/  IMAD.WIDE.U32 R6, R8, UR5, RZ ;  /* 0x0000000508067c25 */ /* 0x000fc8000f8e00ff */
[----:B------:R-:W-:Y:S02]  /*0bc0*/  IMAD.X R5, RZ, RZ, R5, P1 ;  /* 0x000000ffff057224 */ /* 0x000fe400008e0605 */
[----:B------:R-:W-:Y:S01]  /*0bd0*/  IMAD R10, R8, R11, R7 ;  /* 0x0000000b080a7224 */ /* 0x000fe200078e0207 */
[----:B------:R-:W-:-:S03]  /*0be0*/  IADD3 R7, P1, PT, -R6, R0, RZ ;  /* 0x0000000006077210 */ /* 0x000fc60007f3e1ff */
[----:B------:R-:W-:Y:S01]  /*0bf0*/  IMAD R10, R5, UR5, R10 ;  /* 0x00000005050a7c24 */ /* 0x000fe2000f8e020a */
[----:B------:R-:W-:Y:S01]  /*0c00*/  ISETP.GE.U32.AND P0, PT, R7, UR5, PT ;  /* 0x0000000507007c0c */ /* 0x000fe2000bf06070 */
[----:B------:R-:W-:Y:S02]  /*0c10*/  VIADD R5, R8, 0x1 ;  /* 0x0000000108057836 */ /* 0x000fe40000000000 */
[----:B------:R-:W-:Y:S01]  /*0c20*/  IMAD.X R12, R13, 0x1, ~R10, P1 ;  /* 0x000000010d0c7824 */ /* 0x000fe200008e0e0a */
[----:B------:R-:W-:-:S04]  /*0c30*/  IADD3 R6, P1, PT, R7, -UR5, RZ ;  /* 0x8000000507067c10 */ /* 0x000fc8000ff3e0ff */
[C---:B------:R-:W-:Y:S01]  /*0c40*/  ISETP.GE.U32.AND.EX P0, PT, R12.reuse, R11, PT, P0 ;  /* 0x0000000b0c00720c */ /* 0x040fe20003f06100 */
[----:B------:R-:W-:Y:S01]  /*0c50*/  IMAD.X R10, R12, 0x1, ~R11, P1 ;  /* 0x000000010c0a7824 */ /* 0x000fe200008e0e0b */
[----:B------:R-:W-:Y:S02]  /*0c60*/  ISETP.NE.U32.AND P1, PT, RZ, UR5, PT ;  /* 0x00000005ff007c0c */ /* 0x000fe4000bf25070 */
[----:B------:R-:W-:Y:S02]  /*0c70*/  SEL R6, R6, R7, P0 ;  /* 0x0000000706067207 */ /* 0x000fe40000000000 */
[----:B------:R-:W-:Y:S02]  /*0c80*/  SEL R5, R5, R8, P0 ;  /* 0x0000000805057207 */ /* 0x000fe40000000000 */
[----:B------:R-:W-:Y:S02]  /*0c90*/  SEL R10, R10, R12, P0 ;  /* 0x0000000c0a0a7207 */ /* 0x000fe40000000000 */
[----:B------:R-:W-:Y:S01]  /*0ca0*/  ISETP.GE.U32.AND P0, PT, R6, UR5, PT ;  /* 0x0000000506007c0c */ /* 0x000fe2000bf06070 */
[----:B------:R-:W-:Y:S01]  /*0cb0*/  VIADD R6, R5, 0x1 ;  /* 0x0000000105067836 */ /* 0x000fe20000000000 */
[----:B------:R-:W-:-:S02]  /*0cc0*/  ISETP.NE.AND.EX P1, PT, R11, RZ, PT, P1 ;  /* 0x000000ff0b00720c */ /* 0x000fc40003f25310 */
[----:B------:R-:W-:-:S04]  /*0cd0*/  ISETP.GE.U32.AND.EX P0, PT, R10, R11, PT, P0 ;  /* 0x0000000b0a00720c */ /* 0x000fc80003f06100 */
[----:B------:R-:W-:Y:S01]  /*0ce0*/  SEL R6, R6, R5, P0 ;  /* 0x0000000506067207 */ /* 0x000fe20000000000 */
[----:B------:R-:W-:-:S03]  /*0cf0*/  IMAD.MOV.U32 R5, RZ, RZ, 0x0 ;  /* 0x00000000ff057424 */ /* 0x000fc600078e00ff */
[----:B------:R-:W-:Y:S01]  /*0d00*/  SEL R6, R6, 0xffffffff, P1 ;  /* 0xffffffff06067807 */ /* 0x000fe20000800000 */
[----:B------:R-:W-:Y:S06]  /*0d10*/  RET.REL.NODEC R4 `(_Z24game_of_life_step_kernelPKmPmii) ;  /* 0xfffffff004b87950 */ /* 0x000fec0003c3ffff */
.L_x_8:
[----:B------:R-:W-:-:S00]  /*0d20*/  BRA `(.L_x_8) ;  /* 0xfffffffc00fc7947 */ /* 0x000fc0000383ffff */
[----:B------:R-:W-:-:S00]  /*0d30*/  NOP ;  /* 0x0000000000007918 */ /* 0x000fc00000000000 */
        /* <DEDUP_REMOVED lines=12> */
.L_x_9:


//--------------------- .nv.shared.reserved.0     --------------------------
	.section	.nv.shared.reserved.0,"aw",@nobits
	.weak		__nv_reservedSMEM_offset_0_alias
	.size		__nv_reservedSMEM_offset_0_alias, 0, 64
	.other		__nv_reservedSMEM_offset_0_alias,@"STO_CUDA_RESERVED_SHARED STV_DEFAULT"
__nv_reservedSMEM_offset_0_alias:
	.zero		0
	.zero		64


//--------------------- .nv.constant0._Z24game_of_life_step_kernelPKmPmii --------------------------
	.section	.nv.constant0._Z24game_of_life_step_kernelPKmPmii,"a",@progbits
	.sectionflags	@""
	.align	4
.nv.constant0._Z24game_of_life_step_kernelPKmPmii:
	.zero		920


//--------------------- SYMBOLS --------------------------

	.type		.nv.reservedSmem.offset0,@object
	.size		.nv.reservedSmem.offset0,0x4
